//
// Generated by NVIDIA NVVM Compiler
//
// Compiler Build ID: CL-36424714
// Cuda compilation tools, release 13.0, V13.0.88
// Based on NVVM 20.0.0
//

.version 9.0
.target sm_100
.address_size 64

	// .globl	_Z16transpose_kernelPfPKfii

.visible .entry _Z16transpose_kernelPfPKfii(
	.param .u64 .ptr .align 1 _Z16transpose_kernelPfPKfii_param_0,
	.param .u64 .ptr .align 1 _Z16transpose_kernelPfPKfii_param_1,
	.param .u32 _Z16transpose_kernelPfPKfii_param_2,
	.param .u32 _Z16transpose_kernelPfPKfii_param_3
)
{
	.reg .pred 	%p<4>;
	.reg .b32 	%r<15>;
	.reg .b32 	%f<2>;
	.reg .b64 	%rd<9>;

	ld.param.u64 	%rd1, [_Z16transpose_kernelPfPKfii_param_0];
	ld.param.u64 	%rd2, [_Z16transpose_kernelPfPKfii_param_1];
	ld.param.u32 	%r3, [_Z16transpose_kernelPfPKfii_param_2];
	ld.param.u32 	%r5, [_Z16transpose_kernelPfPKfii_param_3];
	mov.u32 	%r6, %ctaid.x;
	mov.u32 	%r7, %ntid.x;
	mov.u32 	%r8, %tid.x;
	mad.lo.s32 	%r1, %r6, %r7, %r8;
	mov.u32 	%r9, %ctaid.y;
	mov.u32 	%r10, %ntid.y;
	mov.u32 	%r11, %tid.y;
	mad.lo.s32 	%r12, %r9, %r10, %r11;
	setp.ge.s32 	%p1, %r1, %r3;
	setp.ge.s32 	%p2, %r12, %r5;
	or.pred  	%p3, %p1, %p2;
	@%p3 bra 	$L__BB0_2;
	cvta.to.global.u64 	%rd3, %rd2;
	cvta.to.global.u64 	%rd4, %rd1;
	mad.lo.s32 	%r13, %r3, %r12, %r1;
	mul.wide.s32 	%rd5, %r13, 4;
	add.s64 	%rd6, %rd3, %rd5;
	ld.global.f32 	%f1, [%rd6];
	mad.lo.s32 	%r14, %r5, %r1, %r12;
	mul.wide.s32 	%rd7, %r14, 4;
	add.s64 	%rd8, %rd4, %rd7;
	st.global.f32 	[%rd8], %f1;
$L__BB0_2:
	ret;

}


// ===== COMPILED SASS (sm_100) =====

	.target	sm_100

	.elftype	@"ET_EXEC"


//--------------------- .note.nv.tkinfo           --------------------------
	.section	.note.nv.tkinfo,"",@"SHT_NOTE"
	.sectionflags	@"SHF_NOTE_NV_TKINFO"
	.tkinfo
        /*0018*/ 	.word	0x00000002
        /*0030*/ 	.string	""
        /*0030*/ 	.string	"ptxas"
        /*0030*/ 	.string	"Cuda compilation tools, release 13.0, V13.0.88"
        /*0030*/ 	.string	"Build cuda_13.0.r13.0/compiler.36424714_0"
        /*0030*/ 	.string	"-arch sm_100 -m 64 "



//--------------------- .note.nv.cuinfo           --------------------------
	.section	.note.nv.cuinfo,"",@"SHT_NOTE"
	.sectionflags	@"SHF_NOTE_NV_CUINFO"
        /*0018*/ 	.short	0x0002
        /*001a*/ 	.short	0x0064
        /*001c*/ 	.short	0x0082
	.zero		2


//--------------------- .nv.info                  --------------------------
	.section	.nv.info,"",@"SHT_CUDA_INFO"
	.align	4


	//----- nvinfo : EIATTR_REGCOUNT
	.align		4
        /*0000*/ 	.byte	0x04, 0x2f
        /*0002*/ 	.short	(.L_1 - .L_0)
	.align		4
.L_0:
        /*0004*/ 	.word	index@(_Z16transpose_kernelPfPKfii)
        /*0008*/ 	.word	0x0000000a


	//----- nvinfo : EIATTR_FRAME_SIZE
	.align		4
.L_1:
        /*000c*/ 	.byte	0x04, 0x11
        /*000e*/ 	.short	(.L_3 - .L_2)
	.align		4
.L_2:
        /*0010*/ 	.word	index@(_Z16transpose_kernelPfPKfii)
        /*0014*/ 	.word	0x00000000


	//----- nvinfo : EIATTR_MIN_STACK_SIZE
	.align		4
.L_3:
        /*0018*/ 	.byte	0x04, 0x12
        /*001a*/ 	.short	(.L_5 - .L_4)
	.align		4
.L_4:
        /*001c*/ 	.word	index@(_Z16transpose_kernelPfPKfii)
        /*0020*/ 	.word	0x00000000
.L_5:


//--------------------- .nv.compat                --------------------------
	.section	.nv.compat,"",@"SHT_CUDA_COMPAT_INFO"
	.align	4
        /*0000*/ 	.byte	0x02, 0x09, 0x00, 0x00, 0x02, 0x02, 0x01, 0x00, 0x02, 0x05, 0x05, 0x00, 0x03, 0x07, 0x01, 0x01
        /*0010*/ 	.byte	0x02, 0x03, 0x00, 0x00, 0x02, 0x06, 0x01, 0x00, 0x04, 0x0b, 0x08, 0x00, 0x09, 0x00, 0x00, 0x00
        /*0020*/ 	.byte	0x00, 0x00, 0x00, 0x00


//--------------------- .nv.info._Z16transpose_kernelPfPKfii --------------------------
	.section	.nv.info._Z16transpose_kernelPfPKfii,"",@"SHT_CUDA_INFO"
	.sectionflags	@""
	.align	4


	//----- nvinfo : EIATTR_CUDA_API_VERSION
	.align		4
        /*0000*/ 	.byte	0x04, 0x37
        /*0002*/ 	.short	(.L_7 - .L_6)
.L_6:
        /*0004*/ 	.word	0x00000082


	//----- nvinfo : EIATTR_KPARAM_INFO
	.align		4
.L_7:
        /*0008*/ 	.byte	0x04, 0x17
        /*000a*/ 	.short	(.L_9 - .L_8)
.L_8:
        /*000c*/ 	.word	0x00000000
        /*0010*/ 	.short	0x0003
        /*0012*/ 	.short	0x0014
        /*0014*/ 	.byte	0x00, 0xf0, 0x11, 0x00


	//----- nvinfo : EIATTR_KPARAM_INFO
	.align		4
.L_9:
        /*0018*/ 	.byte	0x04, 0x17
        /*001a*/ 	.short	(.L_11 - .L_10)
.L_10:
        /*001c*/ 	.word	0x00000000
        /*0020*/ 	.short	0x0002
        /*0022*/ 	.short	0x0010
        /*0024*/ 	.byte	0x00, 0xf0, 0x11, 0x00


	//----- nvinfo : EIATTR_KPARAM_INFO
	.align		4
.L_11:
        /*0028*/ 	.byte	0x04, 0x17
        /*002a*/ 	.short	(.L_13 - .L_12)
.L_12:
        /*002c*/ 	.word	0x00000000
        /*0030*/ 	.short	0x0001
        /*0032*/ 	.short	0x0008
        /*0034*/ 	.byte	0x00, 0xf5, 0x21, 0x00


	//----- nvinfo : EIATTR_KPARAM_INFO
	.align		4
.L_13:
        /*0038*/ 	.byte	0x04, 0x17
        /*003a*/ 	.short	(.L_15 - .L_14)
.L_14:
        /*003c*/ 	.word	0x00000000
        /*0040*/ 	.short	0x0000
        /*0042*/ 	.short	0x0000
        /*0044*/ 	.byte	0x00, 0xf5, 0x21, 0x00


	//----- nvinfo : EIATTR_SPARSE_MMA_MASK
	.align		4
.L_15:
        /*0048*/ 	.byte	0x03, 0x50
        /*004a*/ 	.short	0x0000


	//----- nvinfo : EIATTR_MAXREG_COUNT
	.align		4
        /*004c*/ 	.byte	0x03, 0x1b
        /*004e*/ 	.short	0x00ff


	//----- nvinfo : EIATTR_MERCURY_ISA_VERSION
	.align		4
        /*0050*/ 	.byte	0x03, 0x5f
        /*0052*/ 	.short	0x0101


	//----- nvinfo : EIATTR_VRC_CTA_INIT_COUNT
	.align		4
        /*0054*/ 	.byte	0x02, 0x4a
	.zero		1
	.zero		1


	//----- nvinfo : EIATTR_EXIT_INSTR_OFFSETS
	.align		4
        /*0058*/ 	.byte	0x04, 0x1c
        /*005a*/ 	.short	(.L_17 - .L_16)


	//   ....[0]....
.L_16:
        /*005c*/ 	.word	0x000000c0


	//   ....[1]....
        /*0060*/ 	.word	0x00000160


	//----- nvinfo : EIATTR_CBANK_PARAM_SIZE
	.align		4
.L_17:
        /*0064*/ 	.byte	0x03, 0x19
        /*0066*/ 	.short	0x0018


	//----- nvinfo : EIATTR_PARAM_CBANK
	.align		4
        /*0068*/ 	.byte	0x04, 0x0a
        /*006a*/ 	.short	(.L_19 - .L_18)
	.align		4
.L_18:
        /*006c*/ 	.word	index@(.nv.constant0._Z16transpose_kernelPfPKfii)
        /*0070*/ 	.short	0x0380
        /*0072*/ 	.short	0x0018


	//----- nvinfo : EIATTR_SW_WAR
	.align		4
.L_19:
        /*0074*/ 	.byte	0x04, 0x36
        /*0076*/ 	.short	(.L_21 - .L_20)
.L_20:
        /*0078*/ 	.word	0x00000008
.L_21:


//--------------------- .nv.callgraph             --------------------------
	.section	.nv.callgraph,"",@"SHT_CUDA_CALLGRAPH"
	.align	4
	.sectionentsize	8
	.align		4
        /*0000*/ 	.word	0x00000000
	.align		4
        /*0004*/ 	.word	0xffffffff
	.align		4
        /*0008*/ 	.word	0x00000000
	.align		4
        /*000c*/ 	.word	0xfffffffe
	.align		4
        /*0010*/ 	.word	0x00000000
	.align		4
        /*0014*/ 	.word	0xfffffffd
	.align		4
        /*0018*/ 	.word	0x00000000
	.align		4
        /*001c*/ 	.word	0xfffffffc


//--------------------- .text._Z16transpose_kernelPfPKfii --------------------------
	.section	.text._Z16transpose_kernelPfPKfii,"ax",@progbits
	.align	128
        .global         _Z16transpose_kernelPfPKfii
        .type           _Z16transpose_kernelPfPKfii,@function
        .size           _Z16transpose_kernelPfPKfii,(.L_x_1 - _Z16transpose_kernelPfPKfii)
        .other          _Z16transpose_kernelPfPKfii,@"STO_CUDA_ENTRY STV_DEFAULT"
_Z16transpose_kernelPfPKfii:
.text._Z16transpose_kernelPfPKfii:
[----:B------:R-:W-:Y:S01]  /*0000*/  LDC R1, c[0x0][0x37c] ;  /* 0x0000df00ff017b82 */ /* 0x000fe20000000800 */
[----:B------:R-:W0:Y:S07]  /*0010*/  S2R R2, SR_TID.Y ;  /* 0x0000000000027919 */ /* 0x000e2e0000002200 */
[----:B------:R-:W1:Y:S01]  /*0020*/  LDC R0, c[0x0][0x360] ;  /* 0x0000d800ff007b82 */ /* 0x000e620000000800 */
[----:B------:R-:W2:Y:S01]  /*0030*/  LDCU.64 UR6, c[0x0][0x390] ;  /* 0x00007200ff0677ac */ /* 0x000ea20008000a00 */
[----:B------:R-:W1:Y:S06]  /*0040*/  S2R R3, SR_TID.X ;  /* 0x0000000000037919 */ /* 0x000e6c0000002100 */
[----:B------:R-:W0:Y:S08]  /*0050*/  S2UR UR5, SR_CTAID.Y ;  /* 0x00000000000579c3 */ /* 0x000e300000002600 */
[----:B------:R-:W0:Y:S08]  /*0060*/  LDC R7, c[0x0][0x364] ;  /* 0x0000d900ff077b82 */ /* 0x000e300000000800 */
[----:B------:R-:W1:Y:S01]  /*0070*/  S2UR UR4, SR_CTAID.X ;  /* 0x00000000000479c3 */ /* 0x000e620000002500 */
[----:B0-----:R-:W-:-:S05]  /*0080*/  IMAD R7, R7, UR5, R2 ;  /* 0x0000000507077c24 */ /* 0x001fca000f8e0202 */
[----:B--2---:R-:W-:Y:S01]  /*0090*/  ISETP.GE.AND P0, PT, R7, UR7, PT ;  /* 0x0000000707007c0c */ /* 0x004fe2000bf06270 */
[----:B-1----:R-:W-:-:S05]  /*00a0*/  IMAD R0, R0, UR4, R3 ;  /* 0x0000000400007c24 */ /* 0x002fca000f8e0203 */
[----:B------:R-:W-:-:S13]  /*00b0*/  ISETP.GE.OR P0, PT, R0, UR6, P0 ;  /* 0x0000000600007c0c */ /* 0x000fda0008706670 */
[----:B------:R-:W-:Y:S05]  /*00c0*/  @P0 EXIT ;  /* 0x000000000000094d */ /* 0x000fea0003800000 */
[----:B------:R-:W0:Y:S01]  /*00d0*/  LDC.64 R2, c[0x0][0x388] ;  /* 0x0000e200ff027b82 */ /* 0x000e220000000a00 */
[----:B------:R-:W1:Y:S01]  /*00e0*/  LDCU.64 UR4, c[0x0][0x358] ;  /* 0x00006b00ff0477ac */ /* 0x000e620008000a00 */
[----:B------:R-:W-:-:S04]  /*00f0*/  IMAD R5, R7, UR6, R0 ;  /* 0x0000000607057c24 */ /* 0x000fc8000f8e0200 */
[----:B0-----:R-:W-:Y:S02]  /*0100*/  IMAD.WIDE R2, R5, 0x4, R2 ;  /* 0x0000000405027825 */ /* 0x001fe400078e0202 */
[----:B------:R-:W0:Y:S04]  /*0110*/  LDC.64 R4, c[0x0][0x380] ;  /* 0x0000e000ff047b82 */ /* 0x000e280000000a00 */
[----:B-1----:R-:W2:Y:S01]  /*0120*/  LDG.E R3, desc[UR4][R2.64] ;  /* 0x0000000402037981 */ /* 0x002ea2000c1e1900 */
[----:B------:R-:W-:-:S04]  /*0130*/  IMAD R7, R0, UR7, R7 ;  /* 0x0000000700077c24 */ /* 0x000fc8000f8e0207 */
[----:B0-----:R-:W-:-:S05]  /*0140*/  IMAD.WIDE R4, R7, 0x4, R4 ;  /* 0x0000000407047825 */ /* 0x001fca00078e0204 */
[----:B--2---:R-:W-:Y:S01]  /*0150*/  STG.E desc[UR4][R4.64], R3 ;  /* 0x0000000304007986 */ /* 0x004fe2000c101904 */
[----:B------:R-:W-:Y:S05]  /*0160*/  EXIT ;  /* 0x000000000000794d */ /* 0x000fea0003800000 */
.L_x_0:
[----:B------:R-:W-:-:S00]  /*0170*/  BRA `(.L_x_0) ;  /* 0xfffffffc00fc7947 */ /* 0x000fc0000383ffff */
[----:B------:R-:W-:-:S00]  /*0180*/  NOP ;  /* 0x0000000000007918 */ /* 0x000fc00000000000 */
[----:B------:R-:W-:-:S00]  /*0190*/  NOP ;  /* 0x0000000000007918 */ /* 0x000fc00000000000 */
[----:B------:R-:W-:-:S00]  /*01a0*/  NOP ;  /* 0x0000000000007918 */ /* 0x000fc00000000000 */
[----:B------:R-:W-:-:S00]  /*01b0*/  NOP ;  /* 0x0000000000007918 */ /* 0x000fc00000000000 */
[----:B------:R-:W-:-:S00]  /*01c0*/  NOP ;  /* 0x0000000000007918 */ /* 0x000fc00000000000 */
[----:B------:R-:W-:-:S00]  /*01d0*/  NOP ;  /* 0x0000000000007918 */ /* 0x000fc00000000000 */
[----:B------:R-:W-:-:S00]  /*01e0*/  NOP ;  /* 0x0000000000007918 */ /* 0x000fc00000000000 */
[----:B------:R-:W-:-:S00]  /*01f0*/  NOP ;  /* 0x0000000000007918 */ /* 0x000fc00000000000 */
.L_x_1:


//--------------------- .nv.shared.reserved.0     --------------------------
	.section	.nv.shared.reserved.0,"aw",@nobits
	.weak		__nv_reservedSMEM_offset_0_alias
	.size		__nv_reservedSMEM_offset_0_alias, 0, 64
	.other		__nv_reservedSMEM_offset_0_alias,@"STO_CUDA_RESERVED_SHARED STV_DEFAULT"
__nv_reservedSMEM_offset_0_alias:
	.zero		0
	.zero		64


//--------------------- .nv.constant0._Z16transpose_kernelPfPKfii --------------------------
	.section	.nv.constant0._Z16transpose_kernelPfPKfii,"a",@progbits
	.sectionflags	@""
	.align	4
.nv.constant0._Z16transpose_kernelPfPKfii:
	.zero		920


//--------------------- SYMBOLS --------------------------

	.type		.nv.reservedSmem.offset0,@object
	.size		.nv.reservedSmem.offset0,0x4
